//
// Generated by NVIDIA NVVM Compiler
//
// Compiler Build ID: CL-36424714
// Cuda compilation tools, release 13.0, V13.0.88
// Based on NVVM 20.0.0
//

.version 9.0
.target sm_100
.address_size 64

	// .globl	_Z17matMulTiledKernelPKfS0_Pfiii
// _ZZ17matMulTiledKernelPKfS0_PfiiiE2As has been demoted
// _ZZ17matMulTiledKernelPKfS0_PfiiiE2Bs has been demoted

.visible .entry _Z17matMulTiledKernelPKfS0_Pfiii(
	.param .u64 .ptr .align 1 _Z17matMulTiledKernelPKfS0_Pfiii_param_0,
	.param .u64 .ptr .align 1 _Z17matMulTiledKernelPKfS0_Pfiii_param_1,
	.param .u64 .ptr .align 1 _Z17matMulTiledKernelPKfS0_Pfiii_param_2,
	.param .u32 _Z17matMulTiledKernelPKfS0_Pfiii_param_3,
	.param .u32 _Z17matMulTiledKernelPKfS0_Pfiii_param_4,
	.param .u32 _Z17matMulTiledKernelPKfS0_Pfiii_param_5
)
{
	.reg .pred 	%p<12>;
	.reg .b32 	%r<43>;
	.reg .b32 	%f<63>;
	.reg .b64 	%rd<13>;
	// demoted variable
	.shared .align 4 .b8 _ZZ17matMulTiledKernelPKfS0_PfiiiE2As[1024];
	// demoted variable
	.shared .align 4 .b8 _ZZ17matMulTiledKernelPKfS0_PfiiiE2Bs[1024];
	ld.param.u64 	%rd3, [_Z17matMulTiledKernelPKfS0_Pfiii_param_0];
	ld.param.u64 	%rd4, [_Z17matMulTiledKernelPKfS0_Pfiii_param_1];
	ld.param.u64 	%rd5, [_Z17matMulTiledKernelPKfS0_Pfiii_param_2];
	ld.param.u32 	%r24, [_Z17matMulTiledKernelPKfS0_Pfiii_param_3];
	ld.param.u32 	%r25, [_Z17matMulTiledKernelPKfS0_Pfiii_param_4];
	ld.param.u32 	%r26, [_Z17matMulTiledKernelPKfS0_Pfiii_param_5];
	mov.u32 	%r38, %tid.x;
	mov.u32 	%r40, %tid.y;
	mov.u32 	%r27, %ctaid.y;
	shl.b32 	%r28, %r27, 4;
	add.s32 	%r3, %r28, %r40;
	mov.u32 	%r29, %ctaid.x;
	shl.b32 	%r4, %r29, 4;
	add.s32 	%r5, %r4, %r38;
	setp.lt.s32 	%p1, %r25, 1;
	mov.f32 	%f62, 0f00000000;
	@%p1 bra 	$L__BB0_7;
	add.s32 	%r30, %r25, 15;
	shr.u32 	%r31, %r30, 4;
	shl.b32 	%r32, %r40, 6;
	mov.u32 	%r33, _ZZ17matMulTiledKernelPKfS0_PfiiiE2As;
	add.s32 	%r6, %r33, %r32;
	shl.b32 	%r34, %r38, 2;
	add.s32 	%r7, %r6, %r34;
	mov.u32 	%r35, _ZZ17matMulTiledKernelPKfS0_PfiiiE2Bs;
	add.s32 	%r9, %r35, %r34;
	add.s32 	%r8, %r9, %r32;
	neg.s32 	%r42, %r31;
	mad.lo.s32 	%r36, %r40, %r26, %r38;
	add.s32 	%r41, %r36, %r4;
	shl.b32 	%r12, %r26, 4;
	mad.lo.s32 	%r39, %r25, %r3, %r38;
	cvta.to.global.u64 	%rd1, %rd3;
	cvta.to.global.u64 	%rd2, %rd4;
	mov.f32 	%f62, 0f00000000;
$L__BB0_2:
	setp.ge.s32 	%p2, %r3, %r24;
	setp.ge.s32 	%p3, %r38, %r25;
	mov.f32 	%f60, 0f00000000;
	or.pred  	%p4, %p2, %p3;
	@%p4 bra 	$L__BB0_4;
	mul.wide.u32 	%rd6, %r39, 4;
	add.s64 	%rd7, %rd1, %rd6;
	ld.global.nc.f32 	%f60, [%rd7];
$L__BB0_4:
	setp.ge.s32 	%p5, %r5, %r26;
	st.shared.f32 	[%r7], %f60;
	setp.ge.s32 	%p6, %r40, %r25;
	mov.f32 	%f61, 0f00000000;
	or.pred  	%p7, %p5, %p6;
	@%p7 bra 	$L__BB0_6;
	mul.wide.s32 	%rd8, %r41, 4;
	add.s64 	%rd9, %rd2, %rd8;
	ld.global.nc.f32 	%f61, [%rd9];
$L__BB0_6:
	st.shared.f32 	[%r8], %f61;
	bar.sync 	0;
	ld.shared.f32 	%f12, [%r6];
	ld.shared.f32 	%f13, [%r9];
	fma.rn.f32 	%f14, %f12, %f13, %f62;
	ld.shared.f32 	%f15, [%r6+4];
	ld.shared.f32 	%f16, [%r9+64];
	fma.rn.f32 	%f17, %f15, %f16, %f14;
	ld.shared.f32 	%f18, [%r6+8];
	ld.shared.f32 	%f19, [%r9+128];
	fma.rn.f32 	%f20, %f18, %f19, %f17;
	ld.shared.f32 	%f21, [%r6+12];
	ld.shared.f32 	%f22, [%r9+192];
	fma.rn.f32 	%f23, %f21, %f22, %f20;
	ld.shared.f32 	%f24, [%r6+16];
	ld.shared.f32 	%f25, [%r9+256];
	fma.rn.f32 	%f26, %f24, %f25, %f23;
	ld.shared.f32 	%f27, [%r6+20];
	ld.shared.f32 	%f28, [%r9+320];
	fma.rn.f32 	%f29, %f27, %f28, %f26;
	ld.shared.f32 	%f30, [%r6+24];
	ld.shared.f32 	%f31, [%r9+384];
	fma.rn.f32 	%f32, %f30, %f31, %f29;
	ld.shared.f32 	%f33, [%r6+28];
	ld.shared.f32 	%f34, [%r9+448];
	fma.rn.f32 	%f35, %f33, %f34, %f32;
	ld.shared.f32 	%f36, [%r6+32];
	ld.shared.f32 	%f37, [%r9+512];
	fma.rn.f32 	%f38, %f36, %f37, %f35;
	ld.shared.f32 	%f39, [%r6+36];
	ld.shared.f32 	%f40, [%r9+576];
	fma.rn.f32 	%f41, %f39, %f40, %f38;
	ld.shared.f32 	%f42, [%r6+40];
	ld.shared.f32 	%f43, [%r9+640];
	fma.rn.f32 	%f44, %f42, %f43, %f41;
	ld.shared.f32 	%f45, [%r6+44];
	ld.shared.f32 	%f46, [%r9+704];
	fma.rn.f32 	%f47, %f45, %f46, %f44;
	ld.shared.f32 	%f48, [%r6+48];
	ld.shared.f32 	%f49, [%r9+768];
	fma.rn.f32 	%f50, %f48, %f49, %f47;
	ld.shared.f32 	%f51, [%r6+52];
	ld.shared.f32 	%f52, [%r9+832];
	fma.rn.f32 	%f53, %f51, %f52, %f50;
	ld.shared.f32 	%f54, [%r6+56];
	ld.shared.f32 	%f55, [%r9+896];
	fma.rn.f32 	%f56, %f54, %f55, %f53;
	ld.shared.f32 	%f57, [%r6+60];
	ld.shared.f32 	%f58, [%r9+960];
	fma.rn.f32 	%f62, %f57, %f58, %f56;
	bar.sync 	0;
	add.s32 	%r42, %r42, 1;
	setp.ne.s32 	%p8, %r42, 0;
	add.s32 	%r41, %r41, %r12;
	add.s32 	%r40, %r40, 16;
	add.s32 	%r39, %r39, 16;
	add.s32 	%r38, %r38, 16;
	@%p8 bra 	$L__BB0_2;
$L__BB0_7:
	setp.ge.s32 	%p9, %r3, %r24;
	setp.ge.s32 	%p10, %r5, %r26;
	or.pred  	%p11, %p9, %p10;
	@%p11 bra 	$L__BB0_9;
	mad.lo.s32 	%r37, %r26, %r3, %r5;
	cvta.to.global.u64 	%rd10, %rd5;
	mul.wide.s32 	%rd11, %r37, 4;
	add.s64 	%rd12, %rd10, %rd11;
	st.global.f32 	[%rd12], %f62;
$L__BB0_9:
	ret;

}


// ===== COMPILED SASS (sm_100) =====

	.target	sm_100

	.elftype	@"ET_EXEC"


//--------------------- .note.nv.tkinfo           --------------------------
	.section	.note.nv.tkinfo,"",@"SHT_NOTE"
	.sectionflags	@"SHF_NOTE_NV_TKINFO"
	.tkinfo
        /*0018*/ 	.word	0x00000002
        /*0030*/ 	.string	""
        /*0030*/ 	.string	"ptxas"
        /*0030*/ 	.string	"Cuda compilation tools, release 13.0, V13.0.88"
        /*0030*/ 	.string	"Build cuda_13.0.r13.0/compiler.36424714_0"
        /*0030*/ 	.string	"-arch sm_100 -m 64 "



//--------------------- .note.nv.cuinfo           --------------------------
	.section	.note.nv.cuinfo,"",@"SHT_NOTE"
	.sectionflags	@"SHF_NOTE_NV_CUINFO"
        /*0018*/ 	.short	0x0002
        /*001a*/ 	.short	0x0064
        /*001c*/ 	.short	0x0082
	.zero		2


//--------------------- .nv.info                  --------------------------
	.section	.nv.info,"",@"SHT_CUDA_INFO"
	.align	4


	//----- nvinfo : EIATTR_REGCOUNT
	.align		4
        /*0000*/ 	.byte	0x04, 0x2f
        /*0002*/ 	.short	(.L_1 - .L_0)
	.align		4
.L_0:
        /*0004*/ 	.word	index@(_Z17matMulTiledKernelPKfS0_Pfiii)
        /*0008*/ 	.word	0x00000020


	//----- nvinfo : EIATTR_FRAME_SIZE
	.align		4
.L_1:
        /*000c*/ 	.byte	0x04, 0x11
        /*000e*/ 	.short	(.L_3 - .L_2)
	.align		4
.L_2:
        /*0010*/ 	.word	index@(_Z17matMulTiledKernelPKfS0_Pfiii)
        /*0014*/ 	.word	0x00000000


	//----- nvinfo : EIATTR_MIN_STACK_SIZE
	.align		4
.L_3:
        /*0018*/ 	.byte	0x04, 0x12
        /*001a*/ 	.short	(.L_5 - .L_4)
	.align		4
.L_4:
        /*001c*/ 	.word	index@(_Z17matMulTiledKernelPKfS0_Pfiii)
        /*0020*/ 	.word	0x00000000
.L_5:


//--------------------- .nv.compat                --------------------------
	.section	.nv.compat,"",@"SHT_CUDA_COMPAT_INFO"
	.align	4
        /*0000*/ 	.byte	0x02, 0x09, 0x00, 0x00, 0x02, 0x02, 0x01, 0x00, 0x02, 0x05, 0x05, 0x00, 0x03, 0x07, 0x01, 0x01
        /*0010*/ 	.byte	0x02, 0x03, 0x00, 0x00, 0x02, 0x06, 0x01, 0x00, 0x04, 0x0b, 0x08, 0x00, 0x09, 0x00, 0x00, 0x00
        /*0020*/ 	.byte	0x00, 0x00, 0x00, 0x00


//--------------------- .nv.info._Z17matMulTiledKernelPKfS0_Pfiii --------------------------
	.section	.nv.info._Z17matMulTiledKernelPKfS0_Pfiii,"",@"SHT_CUDA_INFO"
	.sectionflags	@""
	.align	4


	//----- nvinfo : EIATTR_CUDA_API_VERSION
	.align		4
        /*0000*/ 	.byte	0x04, 0x37
        /*0002*/ 	.short	(.L_7 - .L_6)
.L_6:
        /*0004*/ 	.word	0x00000082


	//----- nvinfo : EIATTR_KPARAM_INFO
	.align		4
.L_7:
        /*0008*/ 	.byte	0x04, 0x17
        /*000a*/ 	.short	(.L_9 - .L_8)
.L_8:
        /*000c*/ 	.word	0x00000000
        /*0010*/ 	.short	0x0005
        /*0012*/ 	.short	0x0020
        /*0014*/ 	.byte	0x00, 0xf0, 0x11, 0x00


	//----- nvinfo : EIATTR_KPARAM_INFO
	.align		4
.L_9:
        /*0018*/ 	.byte	0x04, 0x17
        /*001a*/ 	.short	(.L_11 - .L_10)
.L_10:
        /*001c*/ 	.word	0x00000000
        /*0020*/ 	.short	0x0004
        /*0022*/ 	.short	0x001c
        /*0024*/ 	.byte	0x00, 0xf0, 0x11, 0x00


	//----- nvinfo : EIATTR_KPARAM_INFO
	.align		4
.L_11:
        /*0028*/ 	.byte	0x04, 0x17
        /*002a*/ 	.short	(.L_13 - .L_12)
.L_12:
        /*002c*/ 	.word	0x00000000
        /*0030*/ 	.short	0x0003
        /*0032*/ 	.short	0x0018
        /*0034*/ 	.byte	0x00, 0xf0, 0x11, 0x00


	//----- nvinfo : EIATTR_KPARAM_INFO
	.align		4
.L_13:
        /*0038*/ 	.byte	0x04, 0x17
        /*003a*/ 	.short	(.L_15 - .L_14)
.L_14:
        /*003c*/ 	.word	0x00000000
        /*0040*/ 	.short	0x0002
        /*0042*/ 	.short	0x0010
        /*0044*/ 	.byte	0x00, 0xf5, 0x21, 0x00


	//----- nvinfo : EIATTR_KPARAM_INFO
	.align		4
.L_15:
        /*0048*/ 	.byte	0x04, 0x17
        /*004a*/ 	.short	(.L_17 - .L_16)
.L_16:
        /*004c*/ 	.word	0x00000000
        /*0050*/ 	.short	0x0001
        /*0052*/ 	.short	0x0008
        /*0054*/ 	.byte	0x00, 0xf5, 0x21, 0x00


	//----- nvinfo : EIATTR_KPARAM_INFO
	.align		4
.L_17:
        /*0058*/ 	.byte	0x04, 0x17
        /*005a*/ 	.short	(.L_19 - .L_18)
.L_18:
        /*005c*/ 	.word	0x00000000
        /*0060*/ 	.short	0x0000
        /*0062*/ 	.short	0x0000
        /*0064*/ 	.byte	0x00, 0xf5, 0x21, 0x00


	//----- nvinfo : EIATTR_SPARSE_MMA_MASK
	.align		4
.L_19:
        /*0068*/ 	.byte	0x03, 0x50
        /*006a*/ 	.short	0x0000


	//----- nvinfo : EIATTR_MAXREG_COUNT
	.align		4
        /*006c*/ 	.byte	0x03, 0x1b
        /*006e*/ 	.short	0x00ff


	//----- nvinfo : EIATTR_NUM_BARRIERS
	.align		4
        /*0070*/ 	.byte	0x02, 0x4c
        /*0072*/ 	.byte	0x01
	.zero		1


	//----- nvinfo : EIATTR_MERCURY_ISA_VERSION
	.align		4
        /*0074*/ 	.byte	0x03, 0x5f
        /*0076*/ 	.short	0x0101


	//----- nvinfo : EIATTR_VRC_CTA_INIT_COUNT
	.align		4
        /*0078*/ 	.byte	0x02, 0x4a
	.zero		1
	.zero		1


	//----- nvinfo : EIATTR_EXIT_INSTR_OFFSETS
	.align		4
        /*007c*/ 	.byte	0x04, 0x1c
        /*007e*/ 	.short	(.L_21 - .L_20)


	//   ....[0]....
.L_20:
        /*0080*/ 	.word	0x000005e0


	//   ....[1]....
        /*0084*/ 	.word	0x00000630


	//----- nvinfo : EIATTR_CBANK_PARAM_SIZE
	.align		4
.L_21:
        /*0088*/ 	.byte	0x03, 0x19
        /*008a*/ 	.short	0x0024


	//----- nvinfo : EIATTR_PARAM_CBANK
	.align		4
        /*008c*/ 	.byte	0x04, 0x0a
        /*008e*/ 	.short	(.L_23 - .L_22)
	.align		4
.L_22:
        /*0090*/ 	.word	index@(.nv.constant0._Z17matMulTiledKernelPKfS0_Pfiii)
        /*0094*/ 	.short	0x0380
        /*0096*/ 	.short	0x0024


	//----- nvinfo : EIATTR_SW_WAR
	.align		4
.L_23:
        /*0098*/ 	.byte	0x04, 0x36
        /*009a*/ 	.short	(.L_25 - .L_24)
.L_24:
        /*009c*/ 	.word	0x00000008
.L_25:


//--------------------- .nv.callgraph             --------------------------
	.section	.nv.callgraph,"",@"SHT_CUDA_CALLGRAPH"
	.align	4
	.sectionentsize	8
	.align		4
        /*0000*/ 	.word	0x00000000
	.align		4
        /*0004*/ 	.word	0xffffffff
	.align		4
        /*0008*/ 	.word	0x00000000
	.align		4
        /*000c*/ 	.word	0xfffffffe
	.align		4
        /*0010*/ 	.word	0x00000000
	.align		4
        /*0014*/ 	.word	0xfffffffd
	.align		4
        /*0018*/ 	.word	0x00000000
	.align		4
        /*001c*/ 	.word	0xfffffffc


//--------------------- .text._Z17matMulTiledKernelPKfS0_Pfiii --------------------------
	.section	.text._Z17matMulTiledKernelPKfS0_Pfiii,"ax",@progbits
	.align	128
        .global         _Z17matMulTiledKernelPKfS0_Pfiii
        .type           _Z17matMulTiledKernelPKfS0_Pfiii,@function
        .size           _Z17matMulTiledKernelPKfS0_Pfiii,(.L_x_3 - _Z17matMulTiledKernelPKfS0_Pfiii)
        .other          _Z17matMulTiledKernelPKfS0_Pfiii,@"STO_CUDA_ENTRY STV_DEFAULT"
_Z17matMulTiledKernelPKfS0_Pfiii:
.text._Z17matMulTiledKernelPKfS0_Pfiii:
[----:B------:R-:W-:Y:S01]  /*0000*/  LDC R1, c[0x0][0x37c] ;  /* 0x0000df00ff017b82 */ /* 0x000fe20000000800 */
[----:B------:R-:W0:Y:S01]  /*0010*/  S2R R0, SR_TID.Y ;  /* 0x0000000000007919 */ /* 0x000e220000002200 */
[----:B------:R-:W1:Y:S01]  /*0020*/  LDCU UR10, c[0x0][0x39c] ;  /* 0x00007380ff0a77ac */ /* 0x000e620008000800 */
[----:B------:R-:W-:Y:S01]  /*0030*/  HFMA2 R21, -RZ, RZ, 0, 0 ;  /* 0x00000000ff157431 */ /* 0x000fe200000001ff */
[----:B------:R-:W0:Y:S01]  /*0040*/  S2R R3, SR_CTAID.Y ;  /* 0x0000000000037919 */ /* 0x000e220000002600 */
[----:B------:R-:W2:Y:S01]  /*0050*/  LDCU UR14, c[0x0][0x3a0] ;  /* 0x00007400ff0e77ac */ /* 0x000ea20008000800 */
[----:B------:R-:W3:Y:S01]  /*0060*/  S2R R13, SR_TID.X ;  /* 0x00000000000d7919 */ /* 0x000ee20000002100 */
[----:B------:R-:W4:Y:S01]  /*0070*/  LDCU.64 UR8, c[0x0][0x358] ;  /* 0x00006b00ff0877ac */ /* 0x000f220008000a00 */
[----:B------:R-:W3:Y:S01]  /*0080*/  S2R R4, SR_CTAID.X ;  /* 0x0000000000047919 */ /* 0x000ee20000002500 */
[----:B-1----:R-:W-:Y:S01]  /*0090*/  UISETP.GE.AND UP0, UPT, UR10, 0x1, UPT ;  /* 0x000000010a00788c */ /* 0x002fe2000bf06270 */
[----:B0-----:R-:W-:-:S02]  /*00a0*/  LEA R2, R3, R0, 0x4 ;  /* 0x0000000003027211 */ /* 0x001fc400078e20ff */
[----:B---3--:R-:W-:-:S06]  /*00b0*/  LEA R3, R4, R13, 0x4 ;  /* 0x0000000d04037211 */ /* 0x008fcc00078e20ff */
[----:B--2-4-:R-:W-:Y:S05]  /*00c0*/  BRA.U !UP0, `(.L_x_0) ;  /* 0x0000000508387547 */ /* 0x014fea000b800000 */
[----:B------:R-:W0:Y:S01]  /*00d0*/  S2UR UR7, SR_CgaCtaId ;  /* 0x00000000000779c3 */ /* 0x000e220000008800 */
[----:B------:R-:W1:Y:S01]  /*00e0*/  LDCU UR11, c[0x0][0x3a0] ;  /* 0x00007400ff0b77ac */ /* 0x000e620008000800 */
[----:B------:R-:W-:Y:S01]  /*00f0*/  MOV R21, RZ ;  /* 0x000000ff00157202 */ /* 0x000fe20000000f00 */
[----:B------:R-:W-:Y:S01]  /*0100*/  IMAD R12, R2, UR10, R13 ;  /* 0x0000000a020c7c24 */ /* 0x000fe2000f8e020d */
[----:B------:R-:W-:Y:S01]  /*0110*/  UMOV UR5, 0x400 ;  /* 0x0000040000057882 */ /* 0x000fe20000000000 */
[----:B------:R-:W-:-:S03]  /*0120*/  UIADD3 UR4, UPT, UPT, UR10, 0xf, URZ ;  /* 0x0000000f0a047890 */ /* 0x000fc6000fffe0ff */
[----:B------:R-:W2:Y:S01]  /*0130*/  LDC R14, c[0x0][0x3a0] ;  /* 0x0000e800ff0e7b82 */ /* 0x000ea20000000800 */
[----:B------:R-:W-:Y:S02]  /*0140*/  UIADD3 UR6, UPT, UPT, UR5, 0x400, URZ ;  /* 0x0000040005067890 */ /* 0x000fe4000fffe0ff */
[----:B------:R-:W-:Y:S01]  /*0150*/  USHF.R.U32.HI UR4, URZ, 0x4, UR4 ;  /* 0x00000004ff047899 */ /* 0x000fe20008011604 */
[----:B------:R-:W3:Y:S03]  /*0160*/  LDCU.64 UR12, c[0x0][0x398] ;  /* 0x00007300ff0c77ac */ /* 0x000ee60008000a00 */
[----:B------:R-:W-:Y:S01]  /*0170*/  UIADD3 UR4, UPT, UPT, -UR4, URZ, URZ ;  /* 0x000000ff04047290 */ /* 0x000fe2000fffe1ff */
[----:B-1----:R-:W-:Y:S01]  /*0180*/  IMAD R19, R0, UR11, R13 ;  /* 0x0000000b00137c24 */ /* 0x002fe2000f8e020d */
[----:B0-----:R-:W-:-:S04]  /*0190*/  ULEA UR5, UR7, UR5, 0x18 ;  /* 0x0000000507057291 */ /* 0x001fc8000f8ec0ff */
[----:B------:R-:W-:Y:S01]  /*01a0*/  LEA R19, R4, R19, 0x4 ;  /* 0x0000001304137211 */ /* 0x000fe200078e20ff */
[----:B------:R-:W-:Y:S01]  /*01b0*/  ULEA UR6, UR7, UR6, 0x18 ;  /* 0x0000000607067291 */ /* 0x000fe2000f8ec0ff */
[----:B------:R-:W-:-:S05]  /*01c0*/  LEA R16, R0, UR5, 0x6 ;  /* 0x0000000500107c11 */ /* 0x000fca000f8e30ff */
[C---:B------:R-:W-:Y:S02]  /*01d0*/  LEA R17, R13.reuse, UR6, 0x2 ;  /* 0x000000060d117c11 */ /* 0x040fe4000f8e10ff */
[----:B------:R-:W-:Y:S02]  /*01e0*/  LEA R18, R13, R16, 0x2 ;  /* 0x000000100d127211 */ /* 0x000fe400078e10ff */
[----:B---3--:R-:W-:-:S07]  /*01f0*/  LEA R15, R0, R17, 0x6 ;  /* 0x00000011000f7211 */ /* 0x008fce00078e30ff */
.L_x_1:
[----:B------:R-:W-:Y:S01]  /*0200*/  ISETP.GE.AND P1, PT, R13, UR13, PT ;  /* 0x0000000d0d007c0c */ /* 0x000fe2000bf26270 */
[----:B------:R-:W-:Y:S01]  /*0210*/  HFMA2 R22, -RZ, RZ, 0, 0 ;  /* 0x00000000ff167431 */ /* 0x000fe200000001ff */
[----:B------:R-:W-:Y:S02]  /*0220*/  ISETP.GE.AND P0, PT, R0, UR13, PT ;  /* 0x0000000d00007c0c */ /* 0x000fe4000bf06270 */
[----:B------:R-:W-:Y:S02]  /*0230*/  ISETP.GE.OR P1, PT, R2, UR12, P1 ;  /* 0x0000000c02007c0c */ /* 0x000fe40008f26670 */
[----:B--2---:R-:W-:Y:S02]  /*0240*/  ISETP.GE.OR P0, PT, R3, R14, P0 ;  /* 0x0000000e0300720c */ /* 0x004fe40000706670 */
[----:B------:R-:W-:-:S09]  /*0250*/  MOV R29, RZ ;  /* 0x000000ff001d7202 */ /* 0x000fd20000000f00 */
[----:B------:R-:W0:Y:S08]  /*0260*/  @!P1 LDC.64 R6, c[0x0][0x380] ;  /* 0x0000e000ff069b82 */ /* 0x000e300000000a00 */
[----:B------:R-:W1:Y:S01]  /*0270*/  @!P0 LDC.64 R4, c[0x0][0x388] ;  /* 0x0000e200ff048b82 */ /* 0x000e620000000a00 */
[----:B0-----:R-:W-:-:S05]  /*0280*/  @!P1 IMAD.WIDE.U32 R6, R12, 0x4, R6 ;  /* 0x000000040c069825 */ /* 0x001fca00078e0006 */
[----:B------:R-:W2:Y:S01]  /*0290*/  @!P1 LDG.E.CONSTANT R29, desc[UR8][R6.64] ;  /* 0x00000008061d9981 */ /* 0x000ea2000c1e9900 */
[----:B-1----:R-:W-:-:S05]  /*02a0*/  @!P0 IMAD.WIDE R24, R19, 0x4, R4 ;  /* 0x0000000413188825 */ /* 0x002fca00078e0204 */
[----:B------:R-:W3:Y:S01]  /*02b0*/  @!P0 LDG.E.CONSTANT R22, desc[UR8][R24.64] ;  /* 0x0000000818168981 */ /* 0x000ee2000c1e9900 */
[----:B------:R-:W-:-:S04]  /*02c0*/  UIADD3 UR4, UPT, UPT, UR4, 0x1, URZ ;  /* 0x0000000104047890 */ /* 0x000fc8000fffe0ff */
[----:B------:R-:W-:Y:S01]  /*02d0*/  UISETP.NE.AND UP0, UPT, UR4, URZ, UPT ;  /* 0x000000ff0400728c */ /* 0x000fe2000bf05270 */
[----:B------:R-:W-:Y:S02]  /*02e0*/  IADD3 R0, PT, PT, R0, 0x10, RZ ;  /* 0x0000001000007810 */ /* 0x000fe40007ffe0ff */
[----:B------:R-:W-:Y:S02]  /*02f0*/  IADD3 R13, PT, PT, R13, 0x10, RZ ;  /* 0x000000100d0d7810 */ /* 0x000fe40007ffe0ff */
[----:B------:R-:W-:Y:S02]  /*0300*/  IADD3 R12, PT, PT, R12, 0x10, RZ ;  /* 0x000000100c0c7810 */ /* 0x000fe40007ffe0ff */
[----:B------:R-:W-:Y:S01]  /*0310*/  LEA R19, R14, R19, 0x4 ;  /* 0x000000130e137211 */ /* 0x000fe200078e20ff */
[----:B--2---:R-:W-:Y:S04]  /*0320*/  STS [R18], R29 ;  /* 0x0000001d12007388 */ /* 0x004fe80000000800 */
[----:B---3--:R-:W-:Y:S01]  /*0330*/  STS [R15], R22 ;  /* 0x000000160f007388 */ /* 0x008fe20000000800 */
[----:B------:R-:W-:Y:S06]  /*0340*/  BAR.SYNC.DEFER_BLOCKING 0x0 ;  /* 0x0000000000007b1d */ /* 0x000fec0000010000 */
[----:B------:R-:W-:Y:S04]  /*0350*/  LDS R28, [R17] ;  /* 0x00000000111c7984 */ /* 0x000fe80000000800 */
[----:B------:R-:W0:Y:S04]  /*0360*/  LDS.128 R8, [R16] ;  /* 0x0000000010087984 */ /* 0x000e280000000c00 */
[----:B------:R-:W1:Y:S04]  /*0370*/  LDS R29, [R17+0x40] ;  /* 0x00004000111d7984 */ /* 0x000e680000000800 */
[----:B------:R-:W2:Y:S04]  /*0380*/  LDS R27, [R17+0x80] ;  /* 0x00008000111b7984 */ /* 0x000ea80000000800 */
[----:B------:R-:W3:Y:S04]  /*0390*/  LDS R26, [R17+0xc0] ;  /* 0x0000c000111a7984 */ /* 0x000ee80000000800 */
[----:B------:R-:W-:Y:S04]  /*03a0*/  LDS R23, [R17+0x100] ;  /* 0x0001000011177984 */ /* 0x000fe80000000800 */
[----:B------:R-:W4:Y:S04]  /*03b0*/  LDS.128 R4, [R16+0x10] ;  /* 0x0000100010047984 */ /* 0x000f280000000c00 */
[----:B------:R-:W5:Y:S04]  /*03c0*/  LDS R20, [R17+0x140] ;  /* 0x0001400011147984 */ /* 0x000f680000000800 */
[----:B------:R-:W5:Y:S04]  /*03d0*/  LDS R25, [R17+0x180] ;  /* 0x0001800011197984 */ /* 0x000f680000000800 */
[----:B------:R-:W5:Y:S04]  /*03e0*/  LDS R22, [R17+0x1c0] ;  /* 0x0001c00011167984 */ /* 0x000f680000000800 */
[----:B------:R-:W-:Y:S01]  /*03f0*/  LDS R24, [R17+0x240] ;  /* 0x0002400011187984 */ /* 0x000fe20000000800 */
[----:B0-----:R-:W-:-:S03]  /*0400*/  FFMA R8, R8, R28, R21 ;  /* 0x0000001c08087223 */ /* 0x001fc60000000015 */
[----:B------:R-:W-:Y:S01]  /*0410*/  LDS R21, [R17+0x200] ;  /* 0x0002000011157984 */ /* 0x000fe20000000800 */
[----:B-1----:R-:W-:-:S04]  /*0420*/  FFMA R8, R29, R9, R8 ;  /* 0x000000091d087223 */ /* 0x002fc80000000008 */
[----:B--2---:R-:W-:-:S04]  /*0430*/  FFMA R27, R27, R10, R8 ;  /* 0x0000000a1b1b7223 */ /* 0x004fc80000000008 */
[----:B---3--:R-:W-:Y:S02]  /*0440*/  FFMA R27, R26, R11, R27 ;  /* 0x0000000b1a1b7223 */ /* 0x008fe4000000001b */
[----:B------:R-:W0:Y:S02]  /*0450*/  LDS.128 R8, [R16+0x20] ;  /* 0x0000200010087984 */ /* 0x000e240000000c00 */
[----:B----4-:R-:W-:-:S04]  /*0460*/  FFMA R23, R4, R23, R27 ;  /* 0x0000001704177223 */ /* 0x010fc8000000001b */
[----:B-----5:R-:W-:Y:S02]  /*0470*/  FFMA R20, R20, R5, R23 ;  /* 0x0000000514147223 */ /* 0x020fe40000000017 */
[----:B------:R-:W1:Y:S02]  /*0480*/  LDS R23, [R17+0x280] ;  /* 0x0002800011177984 */ /* 0x000e640000000800 */
[----:B------:R-:W-:Y:S02]  /*0490*/  FFMA R25, R25, R6, R20 ;  /* 0x0000000619197223 */ /* 0x000fe40000000014 */
[----:B------:R-:W2:Y:S02]  /*04a0*/  LDS R20, [R17+0x2c0] ;  /* 0x0002c00011147984 */ /* 0x000ea40000000800 */
[----:B------:R-:W-:Y:S02]  /*04b0*/  FFMA R27, R22, R7, R25 ;  /* 0x00000007161b7223 */ /* 0x000fe40000000019 */
[----:B------:R-:W-:Y:S04]  /*04c0*/  LDS R25, [R17+0x300] ;  /* 0x0003000011197984 */ /* 0x000fe80000000800 */
[----:B------:R-:W3:Y:S04]  /*04d0*/  LDS.128 R4, [R16+0x30] ;  /* 0x0000300010047984 */ /* 0x000ee80000000c00 */
[----:B------:R-:W4:Y:S01]  /*04e0*/  LDS R22, [R17+0x340] ;  /* 0x0003400011167984 */ /* 0x000f220000000800 */
[----:B0-----:R-:W-:-:S03]  /*04f0*/  FFMA R27, R8, R21, R27 ;  /* 0x00000015081b7223 */ /* 0x001fc6000000001b */
[----:B------:R-:W0:Y:S04]  /*0500*/  LDS R21, [R17+0x380] ;  /* 0x0003800011157984 */ /* 0x000e280000000800 */
[----:B------:R-:W5:Y:S01]  /*0510*/  LDS R8, [R17+0x3c0] ;  /* 0x0003c00011087984 */ /* 0x000f620000000800 */
[----:B------:R-:W-:-:S04]  /*0520*/  FFMA R24, R24, R9, R27 ;  /* 0x0000000918187223 */ /* 0x000fc8000000001b */
[----:B-1----:R-:W-:-:S04]  /*0530*/  FFMA R23, R23, R10, R24 ;  /* 0x0000000a17177223 */ /* 0x002fc80000000018 */
[----:B--2---:R-:W-:-:S04]  /*0540*/  FFMA R11, R20, R11, R23 ;  /* 0x0000000b140b7223 */ /* 0x004fc80000000017 */
[----:B---3--:R-:W-:-:S04]  /*0550*/  FFMA R11, R4, R25, R11 ;  /* 0x00000019040b7223 */ /* 0x008fc8000000000b */
[----:B----4-:R-:W-:-:S04]  /*0560*/  FFMA R22, R22, R5, R11 ;  /* 0x0000000516167223 */ /* 0x010fc8000000000b */
[----:B0-----:R-:W-:-:S04]  /*0570*/  FFMA R21, R21, R6, R22 ;  /* 0x0000000615157223 */ /* 0x001fc80000000016 */
[----:B-----5:R-:W-:Y:S01]  /*0580*/  FFMA R21, R8, R7, R21 ;  /* 0x0000000708157223 */ /* 0x020fe20000000015 */
[----:B------:R-:W-:Y:S06]  /*0590*/  BAR.SYNC.DEFER_BLOCKING 0x0 ;  /* 0x0000000000007b1d */ /* 0x000fec0000010000 */
[----:B------:R-:W-:Y:S05]  /*05a0*/  BRA.U UP0, `(.L_x_1) ;  /* 0xfffffffd00147547 */ /* 0x000fea000b83ffff */
.L_x_0:
[----:B------:R-:W0:Y:S01]  /*05b0*/  LDCU UR4, c[0x0][0x398] ;  /* 0x00007300ff0477ac */ /* 0x000e220008000800 */
[----:B------:R-:W-:-:S04]  /*05c0*/  ISETP.GE.AND P0, PT, R3, UR14, PT ;  /* 0x0000000e03007c0c */ /* 0x000fc8000bf06270 */
[----:B0-----:R-:W-:-:S13]  /*05d0*/  ISETP.GE.OR P0, PT, R2, UR4, P0 ;  /* 0x0000000402007c0c */ /* 0x001fda0008706670 */
[----:B------:R-:W-:Y:S05]  /*05e0*/  @P0 EXIT ;  /* 0x000000000000094d */ /* 0x000fea0003800000 */
[----:B------:R-:W0:Y:S01]  /*05f0*/  LDC.64 R4, c[0x0][0x390] ;  /* 0x0000e400ff047b82 */ /* 0x000e220000000a00 */
[----:B------:R-:W-:-:S04]  /*0600*/  IMAD R3, R2, UR14, R3 ;  /* 0x0000000e02037c24 */ /* 0x000fc8000f8e0203 */
[----:B0-----:R-:W-:-:S05]  /*0610*/  IMAD.WIDE R2, R3, 0x4, R4 ;  /* 0x0000000403027825 */ /* 0x001fca00078e0204 */
[----:B------:R-:W-:Y:S01]  /*0620*/  STG.E desc[UR8][R2.64], R21 ;  /* 0x0000001502007986 */ /* 0x000fe2000c101908 */
[----:B------:R-:W-:Y:S05]  /*0630*/  EXIT ;  /* 0x000000000000794d */ /* 0x000fea0003800000 */
.L_x_2:
[----:B------:R-:W-:-:S00]  /*0640*/  BRA `(.L_x_2) ;  /* 0xfffffffc00fc7947 */ /* 0x000fc0000383ffff */
[----:B------:R-:W-:-:S00]  /*0650*/  NOP ;  /* 0x0000000000007918 */ /* 0x000fc00000000000 */
        /* <DEDUP_REMOVED lines=10> */
.L_x_3:


//--------------------- .nv.shared._Z17matMulTiledKernelPKfS0_Pfiii --------------------------
	.section	.nv.shared._Z17matMulTiledKernelPKfS0_Pfiii,"aw",@nobits
	.sectionflags	@""
	.align	4
.nv.shared._Z17matMulTiledKernelPKfS0_Pfiii:
	.zero		3072


//--------------------- .nv.shared.reserved.0     --------------------------
	.section	.nv.shared.reserved.0,"aw",@nobits
	.weak		__nv_reservedSMEM_offset_0_alias
	.size		__nv_reservedSMEM_offset_0_alias, 0, 64
	.other		__nv_reservedSMEM_offset_0_alias,@"STO_CUDA_RESERVED_SHARED STV_DEFAULT"
__nv_reservedSMEM_offset_0_alias:
	.zero		0
	.zero		64


//--------------------- .nv.constant0._Z17matMulTiledKernelPKfS0_Pfiii --------------------------
	.section	.nv.constant0._Z17matMulTiledKernelPKfS0_Pfiii,"a",@progbits
	.sectionflags	@""
	.align	4
.nv.constant0._Z17matMulTiledKernelPKfS0_Pfiii:
	.zero		932


//--------------------- SYMBOLS --------------------------

	.type		.nv.reservedSmem.offset0,@object
	.size		.nv.reservedSmem.offset0,0x4
	.type		.nv.reservedSmem.cap,@object
	.size		.nv.reservedSmem.cap,0x4
